//
// Generated by NVIDIA NVVM Compiler
//
// Compiler Build ID: CL-36424714
// Cuda compilation tools, release 13.0, V13.0.88
// Based on NVVM 20.0.0
//

.version 9.0
.target sm_100
.address_size 64

	// .globl	divergence
// _ZZ9transposeE5block has been demoted

.visible .entry divergence(
	.param .u64 .ptr .align 1 divergence_param_0
)
{
	.reg .pred 	%p<3>;
	.reg .b32 	%r<5>;
	.reg .b32 	%f<4>;
	.reg .b64 	%rd<7>;

	ld.param.u64 	%rd2, [divergence_param_0];
	cvta.to.global.u64 	%rd1, %rd2;
	mov.u32 	%r1, %tid.x;
	and.b32  	%r2, %r1, 1;
	setp.eq.b32 	%p1, %r2, 1;
	not.pred 	%p2, %p1;
	@%p2 bra 	$L__BB0_2;
	shl.b32 	%r3, %r1, 1;
	or.b32  	%r4, %r3, 1;
	cvt.rn.f32.u32 	%f1, %r4;
	mul.wide.u32 	%rd3, %r1, 4;
	add.s64 	%rd4, %rd1, %rd3;
	st.global.f32 	[%rd4], %f1;
	bra.uni 	$L__BB0_3;
$L__BB0_2:
	mul.wide.u32 	%rd5, %r1, 4;
	add.s64 	%rd6, %rd1, %rd5;
	ld.global.f32 	%f2, [%rd6];
	mul.f32 	%f3, %f2, 0f3FA00000;
	st.global.f32 	[%rd6], %f3;
$L__BB0_3:
	ret;

}
	// .globl	transpose
.visible .entry transpose(
	.param .u64 .ptr .align 1 transpose_param_0,
	.param .u64 .ptr .align 1 transpose_param_1,
	.param .u32 transpose_param_2,
	.param .u32 transpose_param_3
)
{
	.reg .b32 	%r<17>;
	.reg .b32 	%f<9>;
	.reg .b64 	%rd<17>;
	// demoted variable
	.shared .align 4 .b8 _ZZ9transposeE5block[80];
	ld.param.u64 	%rd1, [transpose_param_0];
	ld.param.u64 	%rd2, [transpose_param_1];
	ld.param.u32 	%r1, [transpose_param_2];
	ld.param.u32 	%r2, [transpose_param_3];
	mov.u32 	%r3, %ctaid.x;
	shl.b32 	%r4, %r3, 2;
	mov.u32 	%r5, %tid.x;
	add.s32 	%r6, %r4, %r5;
	shl.b32 	%r7, %r5, 2;
	mov.u32 	%r8, _ZZ9transposeE5block;
	add.s32 	%r9, %r8, %r7;
	mov.u32 	%r10, %ctaid.y;
	shl.b32 	%r11, %r10, 2;
	cvta.to.global.u64 	%rd3, %rd2;
	mad.lo.s32 	%r12, %r11, %r2, %r6;
	mul.wide.s32 	%rd4, %r12, 4;
	add.s64 	%rd5, %rd3, %rd4;
	ld.global.f32 	%f1, [%rd5];
	st.shared.f32 	[%r9], %f1;
	mul.wide.s32 	%rd6, %r2, 4;
	add.s64 	%rd7, %rd5, %rd6;
	ld.global.f32 	%f2, [%rd7];
	st.shared.f32 	[%r9+20], %f2;
	add.s64 	%rd8, %rd7, %rd6;
	ld.global.f32 	%f3, [%rd8];
	st.shared.f32 	[%r9+40], %f3;
	add.s64 	%rd9, %rd8, %rd6;
	ld.global.f32 	%f4, [%rd9];
	st.shared.f32 	[%r9+60], %f4;
	bar.sync 	0;
	add.s32 	%r13, %r11, %r5;
	shl.b32 	%r14, %r5, 4;
	add.s32 	%r15, %r9, %r14;
	cvta.to.global.u64 	%rd10, %rd1;
	ld.shared.f32 	%f5, [%r15];
	mad.lo.s32 	%r16, %r4, %r1, %r13;
	mul.wide.s32 	%rd11, %r16, 4;
	add.s64 	%rd12, %rd10, %rd11;
	st.global.f32 	[%rd12], %f5;
	ld.shared.f32 	%f6, [%r15+4];
	mul.wide.s32 	%rd13, %r1, 4;
	add.s64 	%rd14, %rd12, %rd13;
	st.global.f32 	[%rd14], %f6;
	ld.shared.f32 	%f7, [%r15+8];
	add.s64 	%rd15, %rd14, %rd13;
	st.global.f32 	[%rd15], %f7;
	ld.shared.f32 	%f8, [%r15+12];
	add.s64 	%rd16, %rd15, %rd13;
	st.global.f32 	[%rd16], %f8;
	ret;

}


// ===== COMPILED SASS (sm_100) =====

	.target	sm_100

	.elftype	@"ET_EXEC"


//--------------------- .note.nv.tkinfo           --------------------------
	.section	.note.nv.tkinfo,"",@"SHT_NOTE"
	.sectionflags	@"SHF_NOTE_NV_TKINFO"
	.tkinfo
        /*0018*/ 	.word	0x00000002
        /*0030*/ 	.string	""
        /*0030*/ 	.string	"ptxas"
        /*0030*/ 	.string	"Cuda compilation tools, release 13.0, V13.0.88"
        /*0030*/ 	.string	"Build cuda_13.0.r13.0/compiler.36424714_0"
        /*0030*/ 	.string	"-arch sm_100 -m 64 "



//--------------------- .note.nv.cuinfo           --------------------------
	.section	.note.nv.cuinfo,"",@"SHT_NOTE"
	.sectionflags	@"SHF_NOTE_NV_CUINFO"
        /*0018*/ 	.short	0x0002
        /*001a*/ 	.short	0x0064
        /*001c*/ 	.short	0x0082
	.zero		2


//--------------------- .nv.info                  --------------------------
	.section	.nv.info,"",@"SHT_CUDA_INFO"
	.align	4


	//----- nvinfo : EIATTR_REGCOUNT
	.align		4
        /*0000*/ 	.byte	0x04, 0x2f
        /*0002*/ 	.short	(.L_1 - .L_0)
	.align		4
.L_0:
        /*0004*/ 	.word	index@(divergence)
        /*0008*/ 	.word	0x0000000a


	//----- nvinfo : EIATTR_FRAME_SIZE
	.align		4
.L_1:
        /*000c*/ 	.byte	0x04, 0x11
        /*000e*/ 	.short	(.L_3 - .L_2)
	.align		4
.L_2:
        /*0010*/ 	.word	index@(divergence)
        /*0014*/ 	.word	0x00000000


	//----- nvinfo : EIATTR_REGCOUNT
	.align		4
.L_3:
        /*0018*/ 	.byte	0x04, 0x2f
        /*001a*/ 	.short	(.L_5 - .L_4)
	.align		4
.L_4:
        /*001c*/ 	.word	index@(transpose)
        /*0020*/ 	.word	0x0000001a


	//----- nvinfo : EIATTR_FRAME_SIZE
	.align		4
.L_5:
        /*0024*/ 	.byte	0x04, 0x11
        /*0026*/ 	.short	(.L_7 - .L_6)
	.align		4
.L_6:
        /*0028*/ 	.word	index@(transpose)
        /*002c*/ 	.word	0x00000000


	//----- nvinfo : EIATTR_MIN_STACK_SIZE
	.align		4
.L_7:
        /*0030*/ 	.byte	0x04, 0x12
        /*0032*/ 	.short	(.L_9 - .L_8)
	.align		4
.L_8:
        /*0034*/ 	.word	index@(transpose)
        /*0038*/ 	.word	0x00000000


	//----- nvinfo : EIATTR_MIN_STACK_SIZE
	.align		4
.L_9:
        /*003c*/ 	.byte	0x04, 0x12
        /*003e*/ 	.short	(.L_11 - .L_10)
	.align		4
.L_10:
        /*0040*/ 	.word	index@(divergence)
        /*0044*/ 	.word	0x00000000
.L_11:


//--------------------- .nv.compat                --------------------------
	.section	.nv.compat,"",@"SHT_CUDA_COMPAT_INFO"
	.align	4
        /*0000*/ 	.byte	0x02, 0x09, 0x00, 0x00, 0x02, 0x02, 0x01, 0x00, 0x02, 0x05, 0x05, 0x00, 0x03, 0x07, 0x01, 0x01
        /*0010*/ 	.byte	0x02, 0x03, 0x00, 0x00, 0x02, 0x06, 0x01, 0x00, 0x04, 0x0b, 0x08, 0x00, 0x09, 0x00, 0x00, 0x00
        /*0020*/ 	.byte	0x00, 0x00, 0x00, 0x00


//--------------------- .nv.info.transpose        --------------------------
	.section	.nv.info.transpose,"",@"SHT_CUDA_INFO"
	.sectionflags	@""
	.align	4


	//----- nvinfo : EIATTR_CUDA_API_VERSION
	.align		4
        /*0000*/ 	.byte	0x04, 0x37
        /*0002*/ 	.short	(.L_13 - .L_12)
.L_12:
        /*0004*/ 	.word	0x00000082


	//----- nvinfo : EIATTR_KPARAM_INFO
	.align		4
.L_13:
        /*0008*/ 	.byte	0x04, 0x17
        /*000a*/ 	.short	(.L_15 - .L_14)
.L_14:
        /*000c*/ 	.word	0x00000000
        /*0010*/ 	.short	0x0003
        /*0012*/ 	.short	0x0014
        /*0014*/ 	.byte	0x00, 0xf0, 0x11, 0x00


	//----- nvinfo : EIATTR_KPARAM_INFO
	.align		4
.L_15:
        /*0018*/ 	.byte	0x04, 0x17
        /*001a*/ 	.short	(.L_17 - .L_16)
.L_16:
        /*001c*/ 	.word	0x00000000
        /*0020*/ 	.short	0x0002
        /*0022*/ 	.short	0x0010
        /*0024*/ 	.byte	0x00, 0xf0, 0x11, 0x00


	//----- nvinfo : EIATTR_KPARAM_INFO
	.align		4
.L_17:
        /*0028*/ 	.byte	0x04, 0x17
        /*002a*/ 	.short	(.L_19 - .L_18)
.L_18:
        /*002c*/ 	.word	0x00000000
        /*0030*/ 	.short	0x0001
        /*0032*/ 	.short	0x0008
        /*0034*/ 	.byte	0x00, 0xf5, 0x21, 0x00


	//----- nvinfo : EIATTR_KPARAM_INFO
	.align		4
.L_19:
        /*0038*/ 	.byte	0x04, 0x17
        /*003a*/ 	.short	(.L_21 - .L_20)
.L_20:
        /*003c*/ 	.word	0x00000000
        /*0040*/ 	.short	0x0000
        /*0042*/ 	.short	0x0000
        /*0044*/ 	.byte	0x00, 0xf5, 0x21, 0x00


	//----- nvinfo : EIATTR_SPARSE_MMA_MASK
	.align		4
.L_21:
        /*0048*/ 	.byte	0x03, 0x50
        /*004a*/ 	.short	0x0000


	//----- nvinfo : EIATTR_MAXREG_COUNT
	.align		4
        /*004c*/ 	.byte	0x03, 0x1b
        /*004e*/ 	.short	0x00ff


	//----- nvinfo : EIATTR_NUM_BARRIERS
	.align		4
        /*0050*/ 	.byte	0x02, 0x4c
        /*0052*/ 	.byte	0x01
	.zero		1


	//----- nvinfo : EIATTR_MERCURY_ISA_VERSION
	.align		4
        /*0054*/ 	.byte	0x03, 0x5f
        /*0056*/ 	.short	0x0101


	//----- nvinfo : EIATTR_VRC_CTA_INIT_COUNT
	.align		4
        /*0058*/ 	.byte	0x02, 0x4a
	.zero		1
	.zero		1


	//----- nvinfo : EIATTR_EXIT_INSTR_OFFSETS
	.align		4
        /*005c*/ 	.byte	0x04, 0x1c
        /*005e*/ 	.short	(.L_23 - .L_22)


	//   ....[0]....
.L_22:
        /*0060*/ 	.word	0x000002d0


	//----- nvinfo : EIATTR_CBANK_PARAM_SIZE
	.align		4
.L_23:
        /*0064*/ 	.byte	0x03, 0x19
        /*0066*/ 	.short	0x0018


	//----- nvinfo : EIATTR_PARAM_CBANK
	.align		4
        /*0068*/ 	.byte	0x04, 0x0a
        /*006a*/ 	.short	(.L_25 - .L_24)
	.align		4
.L_24:
        /*006c*/ 	.word	index@(.nv.constant0.transpose)
        /*0070*/ 	.short	0x0380
        /*0072*/ 	.short	0x0018


	//----- nvinfo : EIATTR_SW_WAR
	.align		4
.L_25:
        /*0074*/ 	.byte	0x04, 0x36
        /*0076*/ 	.short	(.L_27 - .L_26)
.L_26:
        /*0078*/ 	.word	0x00000008
.L_27:


//--------------------- .nv.info.divergence       --------------------------
	.section	.nv.info.divergence,"",@"SHT_CUDA_INFO"
	.sectionflags	@""
	.align	4


	//----- nvinfo : EIATTR_CUDA_API_VERSION
	.align		4
        /*0000*/ 	.byte	0x04, 0x37
        /*0002*/ 	.short	(.L_29 - .L_28)
.L_28:
        /*0004*/ 	.word	0x00000082


	//----- nvinfo : EIATTR_KPARAM_INFO
	.align		4
.L_29:
        /*0008*/ 	.byte	0x04, 0x17
        /*000a*/ 	.short	(.L_31 - .L_30)
.L_30:
        /*000c*/ 	.word	0x00000000
        /*0010*/ 	.short	0x0000
        /*0012*/ 	.short	0x0000
        /*0014*/ 	.byte	0x00, 0xf5, 0x21, 0x00


	//----- nvinfo : EIATTR_SPARSE_MMA_MASK
	.align		4
.L_31:
        /*0018*/ 	.byte	0x03, 0x50
        /*001a*/ 	.short	0x0000


	//----- nvinfo : EIATTR_MAXREG_COUNT
	.align		4
        /*001c*/ 	.byte	0x03, 0x1b
        /*001e*/ 	.short	0x00ff


	//----- nvinfo : EIATTR_MERCURY_ISA_VERSION
	.align		4
        /*0020*/ 	.byte	0x03, 0x5f
        /*0022*/ 	.short	0x0101


	//----- nvinfo : EIATTR_VRC_CTA_INIT_COUNT
	.align		4
        /*0024*/ 	.byte	0x02, 0x4a
	.zero		1
	.zero		1


	//----- nvinfo : EIATTR_EXIT_INSTR_OFFSETS
	.align		4
        /*0028*/ 	.byte	0x04, 0x1c
        /*002a*/ 	.short	(.L_33 - .L_32)


	//   ....[0]....
.L_32:
        /*002c*/ 	.word	0x000000a0


	//   ....[1]....
        /*0030*/ 	.word	0x00000100


	//----- nvinfo : EIATTR_CBANK_PARAM_SIZE
	.align		4
.L_33:
        /*0034*/ 	.byte	0x03, 0x19
        /*0036*/ 	.short	0x0008


	//----- nvinfo : EIATTR_PARAM_CBANK
	.align		4
        /*0038*/ 	.byte	0x04, 0x0a
        /*003a*/ 	.short	(.L_35 - .L_34)
	.align		4
.L_34:
        /*003c*/ 	.word	index@(.nv.constant0.divergence)
        /*0040*/ 	.short	0x0380
        /*0042*/ 	.short	0x0008


	//----- nvinfo : EIATTR_SW_WAR
	.align		4
.L_35:
        /*0044*/ 	.byte	0x04, 0x36
        /*0046*/ 	.short	(.L_37 - .L_36)
.L_36:
        /*0048*/ 	.word	0x00000008
.L_37:


//--------------------- .nv.callgraph             --------------------------
	.section	.nv.callgraph,"",@"SHT_CUDA_CALLGRAPH"
	.align	4
	.sectionentsize	8
	.align		4
        /*0000*/ 	.word	0x00000000
	.align		4
        /*0004*/ 	.word	0xffffffff
	.align		4
        /*0008*/ 	.word	0x00000000
	.align		4
        /*000c*/ 	.word	0xfffffffe
	.align		4
        /*0010*/ 	.word	0x00000000
	.align		4
        /*0014*/ 	.word	0xfffffffd
	.align		4
        /*0018*/ 	.word	0x00000000
	.align		4
        /*001c*/ 	.word	0xfffffffc


//--------------------- .text.transpose           --------------------------
	.section	.text.transpose,"ax",@progbits
	.align	128
        .global         transpose
        .type           transpose,@function
        .size           transpose,(.L_x_2 - transpose)
        .other          transpose,@"STO_CUDA_ENTRY STV_DEFAULT"
transpose:
.text.transpose:
[----:B------:R-:W-:Y:S01]  /*0000*/  LDC R1, c[0x0][0x37c] ;  /* 0x0000df00ff017b82 */ /* 0x000fe20000000800 */
[----:B------:R-:W0:Y:S07]  /*0010*/  S2R R21, SR_TID.X ;  /* 0x0000000000157919 */ /* 0x000e2e0000002100 */
[----:B------:R-:W1:Y:S01]  /*0020*/  S2UR UR4, SR_CTAID.X ;  /* 0x00000000000479c3 */ /* 0x000e620000002500 */
[----:B------:R-:W2:Y:S07]  /*0030*/  LDCU.64 UR8, c[0x0][0x358] ;  /* 0x00006b00ff0877ac */ /* 0x000eae0008000a00 */
[----:B------:R-:W3:Y:S08]  /*0040*/  S2UR UR6, SR_CTAID.Y ;  /* 0x00000000000679c3 */ /* 0x000ef00000002600 */
[----:B------:R-:W4:Y:S08]  /*0050*/  LDC R9, c[0x0][0x394] ;  /* 0x0000e500ff097b82 */ /* 0x000f300000000800 */
[----:B------:R-:W5:Y:S01]  /*0060*/  LDC.64 R2, c[0x0][0x388] ;  /* 0x0000e200ff027b82 */ /* 0x000f620000000a00 */
[----:B-1----:R-:W-:-:S06]  /*0070*/  USHF.L.U32 UR4, UR4, 0x2, URZ ;  /* 0x0000000204047899 */ /* 0x002fcc00080006ff */
[----:B0-----:R-:W-:Y:S01]  /*0080*/  IADD3 R0, PT, PT, R21, UR4, RZ ;  /* 0x0000000415007c10 */ /* 0x001fe2000fffe0ff */
[----:B---3--:R-:W-:Y:S01]  /*0090*/  USHF.L.U32 UR6, UR6, 0x2, URZ ;  /* 0x0000000206067899 */ /* 0x008fe200080006ff */
[----:B------:R-:W0:Y:S05]  /*00a0*/  S2UR UR7, SR_CgaCtaId ;  /* 0x00000000000779c3 */ /* 0x000e2a0000008800 */
[----:B----4-:R-:W-:Y:S01]  /*00b0*/  IMAD R5, R9, UR6, R0 ;  /* 0x0000000609057c24 */ /* 0x010fe2000f8e0200 */
[----:B------:R-:W-:Y:S02]  /*00c0*/  UMOV UR5, 0x400 ;  /* 0x0000040000057882 */ /* 0x000fe40000000000 */
[----:B------:R-:W1:Y:S01]  /*00d0*/  LDC R23, c[0x0][0x390] ;  /* 0x0000e400ff177b82 */ /* 0x000e620000000800 */
[----:B-----5:R-:W-:-:S05]  /*00e0*/  IMAD.WIDE R2, R5, 0x4, R2 ;  /* 0x0000000405027825 */ /* 0x020fca00078e0202 */
[----:B--2---:R2:W3:Y:S01]  /*00f0*/  LDG.E R11, desc[UR8][R2.64] ;  /* 0x00000008020b7981 */ /* 0x0044e2000c1e1900 */
[----:B------:R-:W-:-:S04]  /*0100*/  IMAD.WIDE R4, R9, 0x4, R2 ;  /* 0x0000000409047825 */ /* 0x000fc800078e0202 */
[C---:B------:R-:W-:Y:S02]  /*0110*/  IMAD.WIDE R6, R9.reuse, 0x4, R4 ;  /* 0x0000000409067825 */ /* 0x040fe400078e0204 */
[----:B------:R4:W5:Y:S01]  /*0120*/  LDG.E R5, desc[UR8][R4.64] ;  /* 0x0000000804057981 */ /* 0x000962000c1e1900 */
[----:B0-----:R-:W-:Y:S01]  /*0130*/  ULEA UR5, UR7, UR5, 0x18 ;  /* 0x0000000507057291 */ /* 0x001fe2000f8ec0ff */
[----:B--2---:R-:W0:Y:S01]  /*0140*/  LDC.64 R2, c[0x0][0x380] ;  /* 0x0000e000ff027b82 */ /* 0x004e220000000a00 */
[----:B------:R-:W-:Y:S02]  /*0150*/  IMAD.WIDE R8, R9, 0x4, R6 ;  /* 0x0000000409087825 */ /* 0x000fe400078e0206 */
[----:B------:R-:W2:Y:S04]  /*0160*/  LDG.E R7, desc[UR8][R6.64] ;  /* 0x0000000806077981 */ /* 0x000ea8000c1e1900 */
[----:B------:R-:W2:Y:S01]  /*0170*/  LDG.E R9, desc[UR8][R8.64] ;  /* 0x0000000808097981 */ /* 0x000ea2000c1e1900 */
[----:B------:R-:W-:-:S04]  /*0180*/  LEA R0, R21, UR5, 0x2 ;  /* 0x0000000515007c11 */ /* 0x000fc8000f8e10ff */
[C---:B------:R-:W-:Y:S02]  /*0190*/  LEA R10, R21.reuse, R0, 0x4 ;  /* 0x00000000150a7211 */ /* 0x040fe400078e20ff */
[----:B----4-:R-:W-:Y:S01]  /*01a0*/  IADD3 R4, PT, PT, R21, UR6, RZ ;  /* 0x0000000615047c10 */ /* 0x010fe2000fffe0ff */
[----:B---3--:R-:W-:Y:S04]  /*01b0*/  STS [R0], R11 ;  /* 0x0000000b00007388 */ /* 0x008fe80000000800 */
[----:B-----5:R1:W-:Y:S04]  /*01c0*/  STS [R0+0x14], R5 ;  /* 0x0000140500007388 */ /* 0x0203e80000000800 */
[----:B--2---:R2:W-:Y:S04]  /*01d0*/  STS [R0+0x28], R7 ;  /* 0x0000280700007388 */ /* 0x0045e80000000800 */
[----:B------:R3:W-:Y:S01]  /*01e0*/  STS [R0+0x3c], R9 ;  /* 0x00003c0900007388 */ /* 0x0007e20000000800 */
[----:B------:R-:W-:Y:S01]  /*01f0*/  BAR.SYNC.DEFER_BLOCKING 0x0 ;  /* 0x0000000000007b1d */ /* 0x000fe20000010000 */
[----:B-1----:R-:W-:-:S05]  /*0200*/  IMAD R5, R23, UR4, R4 ;  /* 0x0000000417057c24 */ /* 0x002fca000f8e0204 */
[----:B------:R-:W1:Y:S04]  /*0210*/  LDS R13, [R10] ;  /* 0x000000000a0d7984 */ /* 0x000e680000000800 */
[----:B------:R-:W4:Y:S04]  /*0220*/  LDS R15, [R10+0x4] ;  /* 0x000004000a0f7984 */ /* 0x000f280000000800 */
[----:B------:R-:W5:Y:S04]  /*0230*/  LDS R17, [R10+0x8] ;  /* 0x000008000a117984 */ /* 0x000f680000000800 */
[----:B------:R-:W5:Y:S01]  /*0240*/  LDS R19, [R10+0xc] ;  /* 0x00000c000a137984 */ /* 0x000f620000000800 */
[----:B0-----:R-:W-:-:S04]  /*0250*/  IMAD.WIDE R2, R5, 0x4, R2 ;  /* 0x0000000405027825 */ /* 0x001fc800078e0202 */
[----:B------:R-:W-:-:S04]  /*0260*/  IMAD.WIDE R4, R23, 0x4, R2 ;  /* 0x0000000417047825 */ /* 0x000fc800078e0202 */
[----:B--2---:R-:W-:-:S04]  /*0270*/  IMAD.WIDE R6, R23, 0x4, R4 ;  /* 0x0000000417067825 */ /* 0x004fc800078e0204 */
[----:B---3--:R-:W-:Y:S01]  /*0280*/  IMAD.WIDE R8, R23, 0x4, R6 ;  /* 0x0000000417087825 */ /* 0x008fe200078e0206 */
[----:B-1----:R-:W-:Y:S04]  /*0290*/  STG.E desc[UR8][R2.64], R13 ;  /* 0x0000000d02007986 */ /* 0x002fe8000c101908 */
[----:B----4-:R-:W-:Y:S04]  /*02a0*/  STG.E desc[UR8][R4.64], R15 ;  /* 0x0000000f04007986 */ /* 0x010fe8000c101908 */
[----:B-----5:R-:W-:Y:S04]  /*02b0*/  STG.E desc[UR8][R6.64], R17 ;  /* 0x0000001106007986 */ /* 0x020fe8000c101908 */
[----:B------:R-:W-:Y:S01]  /*02c0*/  STG.E desc[UR8][R8.64], R19 ;  /* 0x0000001308007986 */ /* 0x000fe2000c101908 */
[----:B------:R-:W-:Y:S05]  /*02d0*/  EXIT ;  /* 0x000000000000794d */ /* 0x000fea0003800000 */
.L_x_0:
[----:B------:R-:W-:-:S00]  /*02e0*/  BRA `(.L_x_0) ;  /* 0xfffffffc00fc7947 */ /* 0x000fc0000383ffff */
[----:B------:R-:W-:-:S00]  /*02f0*/  NOP ;  /* 0x0000000000007918 */ /* 0x000fc00000000000 */
        /* <DEDUP_REMOVED lines=8> */
.L_x_2:


//--------------------- .text.divergence          --------------------------
	.section	.text.divergence,"ax",@progbits
	.align	128
        .global         divergence
        .type           divergence,@function
        .size           divergence,(.L_x_3 - divergence)
        .other          divergence,@"STO_CUDA_ENTRY STV_DEFAULT"
divergence:
.text.divergence:
[----:B------:R-:W-:Y:S01]  /*0000*/  LDC R1, c[0x0][0x37c] ;  /* 0x0000df00ff017b82 */ /* 0x000fe20000000800 */
[----:B------:R-:W0:Y:S01]  /*0010*/  S2R R7, SR_TID.X ;  /* 0x0000000000077919 */ /* 0x000e220000002100 */
[----:B------:R-:W1:Y:S01]  /*0020*/  LDCU.64 UR4, c[0x0][0x358] ;  /* 0x00006b00ff0477ac */ /* 0x000e620008000a00 */
[----:B0-----:R-:W-:-:S04]  /*0030*/  LOP3.LUT R0, R7, 0x1, RZ, 0xc0, !PT ;  /* 0x0000000107007812 */ /* 0x001fc800078ec0ff */
[----:B------:R-:W-:-:S13]  /*0040*/  ISETP.NE.U32.AND P0, PT, R0, 0x1, PT ;  /* 0x000000010000780c */ /* 0x000fda0003f05070 */
[----:B------:R-:W0:Y:S01]  /*0050*/  @!P0 LDC.64 R2, c[0x0][0x380] ;  /* 0x0000e000ff028b82 */ /* 0x000e220000000a00 */
[----:B------:R-:W-:-:S04]  /*0060*/  @!P0 LEA R0, R7, 0x1, 0x1 ;  /* 0x0000000107008811 */ /* 0x000fc800078e08ff */
[----:B------:R-:W-:Y:S01]  /*0070*/  @!P0 I2FP.F32.U32 R5, R0 ;  /* 0x0000000000058245 */ /* 0x000fe20000201000 */
[----:B0-----:R-:W-:-:S05]  /*0080*/  @!P0 IMAD.WIDE.U32 R2, R7, 0x4, R2 ;  /* 0x0000000407028825 */ /* 0x001fca00078e0002 */
[----:B-1----:R0:W-:Y:S01]  /*0090*/  @!P0 STG.E desc[UR4][R2.64], R5 ;  /* 0x0000000502008986 */ /* 0x0021e2000c101904 */
[----:B------:R-:W-:Y:S05]  /*00a0*/  @!P0 EXIT ;  /* 0x000000000000894d */ /* 0x000fea0003800000 */
[----:B0-----:R-:W0:Y:S02]  /*00b0*/  LDC.64 R2, c[0x0][0x380] ;  /* 0x0000e000ff027b82 */ /* 0x001e240000000a00 */
[----:B0-----:R-:W-:-:S05]  /*00c0*/  IMAD.WIDE.U32 R2, R7, 0x4, R2 ;  /* 0x0000000407027825 */ /* 0x001fca00078e0002 */
[----:B------:R-:W2:Y:S02]  /*00d0*/  LDG.E R5, desc[UR4][R2.64] ;  /* 0x0000000402057981 */ /* 0x000ea4000c1e1900 */
[----:B--2---:R-:W-:-:S05]  /*00e0*/  FMUL R5, R5, 1.25 ;  /* 0x3fa0000005057820 */ /* 0x004fca0000400000 */
[----:B------:R-:W-:Y:S01]  /*00f0*/  STG.E desc[UR4][R2.64], R5 ;  /* 0x0000000502007986 */ /* 0x000fe2000c101904 */
[----:B------:R-:W-:Y:S05]  /*0100*/  EXIT ;  /* 0x000000000000794d */ /* 0x000fea0003800000 */
.L_x_1:
        /* <DEDUP_REMOVED lines=15> */
.L_x_3:


//--------------------- .nv.shared.transpose      --------------------------
	.section	.nv.shared.transpose,"aw",@nobits
	.sectionflags	@""
	.align	4
.nv.shared.transpose:
	.zero		1104


//--------------------- .nv.shared.reserved.0     --------------------------
	.section	.nv.shared.reserved.0,"aw",@nobits
	.weak		__nv_reservedSMEM_offset_0_alias
	.size		__nv_reservedSMEM_offset_0_alias, 0, 64
	.other		__nv_reservedSMEM_offset_0_alias,@"STO_CUDA_RESERVED_SHARED STV_DEFAULT"
__nv_reservedSMEM_offset_0_alias:
	.zero		0
	.zero		64


//--------------------- .nv.constant0.transpose   --------------------------
	.section	.nv.constant0.transpose,"a",@progbits
	.sectionflags	@""
	.align	4
.nv.constant0.transpose:
	.zero		920


//--------------------- .nv.constant0.divergence  --------------------------
	.section	.nv.constant0.divergence,"a",@progbits
	.sectionflags	@""
	.align	4
.nv.constant0.divergence:
	.zero		904


//--------------------- SYMBOLS --------------------------

	.type		.nv.reservedSmem.offset0,@object
	.size		.nv.reservedSmem.offset0,0x4
	.type		.nv.reservedSmem.cap,@object
	.size		.nv.reservedSmem.cap,0x4
